//
// Generated by NVIDIA NVVM Compiler
//
// Compiler Build ID: CL-36424714
// Cuda compilation tools, release 13.0, V13.0.88
// Based on NVVM 20.0.0
//

.version 9.0
.target sm_100
.address_size 64

	// .globl	__accrg_cpu_stencil_1_1

.visible .entry __accrg_cpu_stencil_1_1(
	.param .u32 __accrg_cpu_stencil_1_1_param_0,
	.param .u32 __accrg_cpu_stencil_1_1_param_1,
	.param .u32 __accrg_cpu_stencil_1_1_param_2,
	.param .f32 __accrg_cpu_stencil_1_1_param_3,
	.param .u64 .ptr .align 1 __accrg_cpu_stencil_1_1_param_4,
	.param .f32 __accrg_cpu_stencil_1_1_param_5,
	.param .u64 .ptr .align 1 __accrg_cpu_stencil_1_1_param_6
)
{
	.reg .pred 	%p<12>;
	.reg .b32 	%r<61>;
	.reg .b32 	%f<18>;
	.reg .b64 	%rd<16>;

	ld.param.u32 	%r27, [__accrg_cpu_stencil_1_1_param_0];
	ld.param.u32 	%r29, [__accrg_cpu_stencil_1_1_param_2];
	ld.param.f32 	%f1, [__accrg_cpu_stencil_1_1_param_3];
	ld.param.u64 	%rd3, [__accrg_cpu_stencil_1_1_param_4];
	ld.param.f32 	%f2, [__accrg_cpu_stencil_1_1_param_5];
	ld.param.u64 	%rd4, [__accrg_cpu_stencil_1_1_param_6];
	mov.u32 	%r54, %tid.z;
	mov.u32 	%r2, %ntid.x;
	mov.u32 	%r30, %nctaid.x;
	mul.lo.s32 	%r3, %r2, %r30;
	add.s32 	%r31, %r27, -1;
	setp.ge.s32 	%p2, %r54, %r31;
	@%p2 bra 	$L__BB0_10;
	ld.param.u32 	%r50, [__accrg_cpu_stencil_1_1_param_1];
	cvta.to.global.u64 	%rd1, %rd3;
	mov.u32 	%r32, %ctaid.x;
	mov.u32 	%r33, %tid.x;
	mad.lo.s32 	%r4, %r32, %r2, %r33;
	add.s32 	%r5, %r29, -1;
	mul.lo.s32 	%r34, %r3, %r50;
	mul.lo.s32 	%r6, %r34, %r27;
	mul.lo.s32 	%r7, %r50, %r4;
	cvta.to.global.u64 	%rd2, %rd4;
	mul.wide.s32 	%rd9, %r27, 4;
$L__BB0_2:
	ld.param.u32 	%r51, [__accrg_cpu_stencil_1_1_param_1];
	add.s32 	%r35, %r51, -1;
	mov.u32 	%r36, %ctaid.y;
	mov.u32 	%r37, %ntid.y;
	mov.u32 	%r38, %tid.y;
	mad.lo.s32 	%r55, %r36, %r37, %r38;
	setp.ge.s32 	%p3, %r55, %r35;
	@%p3 bra 	$L__BB0_9;
$L__BB0_3:
	setp.ge.s32 	%p4, %r4, %r5;
	@%p4 bra 	$L__BB0_8;
	ld.param.u32 	%r52, [__accrg_cpu_stencil_1_1_param_1];
	setp.eq.s32 	%p5, %r54, 0;
	setp.eq.s32 	%p6, %r55, 0;
	or.pred  	%p1, %p5, %p6;
	add.s32 	%r39, %r4, -1;
	mad.lo.s32 	%r40, %r52, %r39, %r55;
	mad.lo.s32 	%r59, %r27, %r40, %r54;
	mad.lo.s32 	%r41, %r52, %r4, %r52;
	add.s32 	%r42, %r41, %r55;
	mad.lo.s32 	%r58, %r27, %r42, %r54;
	add.s32 	%r43, %r7, %r55;
	add.s32 	%r44, %r43, -1;
	mad.lo.s32 	%r57, %r27, %r44, %r54;
	mad.lo.s32 	%r56, %r27, %r43, %r54;
	mov.u32 	%r60, %r4;
$L__BB0_5:
	setp.eq.s32 	%p7, %r60, 0;
	or.pred  	%p8, %p7, %p1;
	@%p8 bra 	$L__BB0_7;
	mul.wide.s32 	%rd5, %r56, 4;
	add.s64 	%rd6, %rd1, %rd5;
	ld.global.f32 	%f3, [%rd6+-4];
	ld.global.f32 	%f4, [%rd6+4];
	mul.wide.s32 	%rd7, %r57, 4;
	add.s64 	%rd8, %rd1, %rd7;
	ld.global.f32 	%f5, [%rd8];
	add.s64 	%rd10, %rd6, %rd9;
	ld.global.f32 	%f6, [%rd10];
	mul.wide.s32 	%rd11, %r59, 4;
	add.s64 	%rd12, %rd1, %rd11;
	ld.global.f32 	%f7, [%rd12];
	mul.wide.s32 	%rd13, %r58, 4;
	add.s64 	%rd14, %rd1, %rd13;
	ld.global.f32 	%f8, [%rd14];
	add.f32 	%f9, %f7, %f8;
	add.f32 	%f10, %f6, %f9;
	add.f32 	%f11, %f5, %f10;
	add.f32 	%f12, %f4, %f11;
	add.f32 	%f13, %f3, %f12;
	mul.f32 	%f14, %f1, %f13;
	ld.global.f32 	%f15, [%rd6];
	mul.f32 	%f16, %f2, %f15;
	sub.f32 	%f17, %f14, %f16;
	add.s64 	%rd15, %rd2, %rd5;
	st.global.f32 	[%rd15], %f17;
$L__BB0_7:
	add.s32 	%r60, %r60, %r3;
	add.s32 	%r59, %r59, %r6;
	add.s32 	%r58, %r58, %r6;
	add.s32 	%r57, %r57, %r6;
	add.s32 	%r56, %r56, %r6;
	setp.lt.s32 	%p9, %r60, %r5;
	@%p9 bra 	$L__BB0_5;
$L__BB0_8:
	ld.param.u32 	%r53, [__accrg_cpu_stencil_1_1_param_1];
	mov.u32 	%r45, %ntid.y;
	mov.u32 	%r46, %nctaid.y;
	mad.lo.s32 	%r55, %r45, %r46, %r55;
	add.s32 	%r47, %r53, -1;
	setp.lt.s32 	%p10, %r55, %r47;
	@%p10 bra 	$L__BB0_3;
$L__BB0_9:
	mov.u32 	%r48, %ntid.z;
	add.s32 	%r54, %r54, %r48;
	add.s32 	%r49, %r27, -1;
	setp.lt.s32 	%p11, %r54, %r49;
	@%p11 bra 	$L__BB0_2;
$L__BB0_10:
	ret;

}


// ===== COMPILED SASS (sm_100) =====

	.target	sm_100

	.elftype	@"ET_EXEC"


//--------------------- .note.nv.tkinfo           --------------------------
	.section	.note.nv.tkinfo,"",@"SHT_NOTE"
	.sectionflags	@"SHF_NOTE_NV_TKINFO"
	.tkinfo
        /*0018*/ 	.word	0x00000002
        /*0030*/ 	.string	""
        /*0030*/ 	.string	"ptxas"
        /*0030*/ 	.string	"Cuda compilation tools, release 13.0, V13.0.88"
        /*0030*/ 	.string	"Build cuda_13.0.r13.0/compiler.36424714_0"
        /*0030*/ 	.string	"-arch sm_100 -m 64 "



//--------------------- .note.nv.cuinfo           --------------------------
	.section	.note.nv.cuinfo,"",@"SHT_NOTE"
	.sectionflags	@"SHF_NOTE_NV_CUINFO"
        /*0018*/ 	.short	0x0002
        /*001a*/ 	.short	0x0064
        /*001c*/ 	.short	0x0082
	.zero		2


//--------------------- .nv.info                  --------------------------
	.section	.nv.info,"",@"SHT_CUDA_INFO"
	.align	4


	//----- nvinfo : EIATTR_REGCOUNT
	.align		4
        /*0000*/ 	.byte	0x04, 0x2f
        /*0002*/ 	.short	(.L_1 - .L_0)
	.align		4
.L_0:
        /*0004*/ 	.word	index@(__accrg_cpu_stencil_1_1)
        /*0008*/ 	.word	0x0000001e


	//----- nvinfo : EIATTR_FRAME_SIZE
	.align		4
.L_1:
        /*000c*/ 	.byte	0x04, 0x11
        /*000e*/ 	.short	(.L_3 - .L_2)
	.align		4
.L_2:
        /*0010*/ 	.word	index@(__accrg_cpu_stencil_1_1)
        /*0014*/ 	.word	0x00000000


	//----- nvinfo : EIATTR_MIN_STACK_SIZE
	.align		4
.L_3:
        /*0018*/ 	.byte	0x04, 0x12
        /*001a*/ 	.short	(.L_5 - .L_4)
	.align		4
.L_4:
        /*001c*/ 	.word	index@(__accrg_cpu_stencil_1_1)
        /*0020*/ 	.word	0x00000000
.L_5:


//--------------------- .nv.compat                --------------------------
	.section	.nv.compat,"",@"SHT_CUDA_COMPAT_INFO"
	.align	4
        /*0000*/ 	.byte	0x02, 0x09, 0x00, 0x00, 0x02, 0x02, 0x01, 0x00, 0x02, 0x05, 0x05, 0x00, 0x03, 0x07, 0x01, 0x01
        /*0010*/ 	.byte	0x02, 0x03, 0x00, 0x00, 0x02, 0x06, 0x01, 0x00, 0x04, 0x0b, 0x08, 0x00, 0x09, 0x00, 0x00, 0x00
        /*0020*/ 	.byte	0x00, 0x00, 0x00, 0x00


//--------------------- .nv.info.__accrg_cpu_stencil_1_1 --------------------------
	.section	.nv.info.__accrg_cpu_stencil_1_1,"",@"SHT_CUDA_INFO"
	.sectionflags	@""
	.align	4


	//----- nvinfo : EIATTR_CUDA_API_VERSION
	.align		4
        /*0000*/ 	.byte	0x04, 0x37
        /*0002*/ 	.short	(.L_7 - .L_6)
.L_6:
        /*0004*/ 	.word	0x00000082


	//----- nvinfo : EIATTR_KPARAM_INFO
	.align		4
.L_7:
        /*0008*/ 	.byte	0x04, 0x17
        /*000a*/ 	.short	(.L_9 - .L_8)
.L_8:
        /*000c*/ 	.word	0x00000000
        /*0010*/ 	.short	0x0006
        /*0012*/ 	.short	0x0020
        /*0014*/ 	.byte	0x00, 0xf5, 0x21, 0x00


	//----- nvinfo : EIATTR_KPARAM_INFO
	.align		4
.L_9:
        /*0018*/ 	.byte	0x04, 0x17
        /*001a*/ 	.short	(.L_11 - .L_10)
.L_10:
        /*001c*/ 	.word	0x00000000
        /*0020*/ 	.short	0x0005
        /*0022*/ 	.short	0x0018
        /*0024*/ 	.byte	0x00, 0xf0, 0x11, 0x00


	//----- nvinfo : EIATTR_KPARAM_INFO
	.align		4
.L_11:
        /*0028*/ 	.byte	0x04, 0x17
        /*002a*/ 	.short	(.L_13 - .L_12)
.L_12:
        /*002c*/ 	.word	0x00000000
        /*0030*/ 	.short	0x0004
        /*0032*/ 	.short	0x0010
        /*0034*/ 	.byte	0x00, 0xf5, 0x21, 0x00


	//----- nvinfo : EIATTR_KPARAM_INFO
	.align		4
.L_13:
        /*0038*/ 	.byte	0x04, 0x17
        /*003a*/ 	.short	(.L_15 - .L_14)
.L_14:
        /*003c*/ 	.word	0x00000000
        /*0040*/ 	.short	0x0003
        /*0042*/ 	.short	0x000c
        /*0044*/ 	.byte	0x00, 0xf0, 0x11, 0x00


	//----- nvinfo : EIATTR_KPARAM_INFO
	.align		4
.L_15:
        /*0048*/ 	.byte	0x04, 0x17
        /*004a*/ 	.short	(.L_17 - .L_16)
.L_16:
        /*004c*/ 	.word	0x00000000
        /*0050*/ 	.short	0x0002
        /*0052*/ 	.short	0x0008
        /*0054*/ 	.byte	0x00, 0xf0, 0x11, 0x00


	//----- nvinfo : EIATTR_KPARAM_INFO
	.align		4
.L_17:
        /*0058*/ 	.byte	0x04, 0x17
        /*005a*/ 	.short	(.L_19 - .L_18)
.L_18:
        /*005c*/ 	.word	0x00000000
        /*0060*/ 	.short	0x0001
        /*0062*/ 	.short	0x0004
        /*0064*/ 	.byte	0x00, 0xf0, 0x11, 0x00


	//----- nvinfo : EIATTR_KPARAM_INFO
	.align		4
.L_19:
        /*0068*/ 	.byte	0x04, 0x17
        /*006a*/ 	.short	(.L_21 - .L_20)
.L_20:
        /*006c*/ 	.word	0x00000000
        /*0070*/ 	.short	0x0000
        /*0072*/ 	.short	0x0000
        /*0074*/ 	.byte	0x00, 0xf0, 0x11, 0x00


	//----- nvinfo : EIATTR_SPARSE_MMA_MASK
	.align		4
.L_21:
        /*0078*/ 	.byte	0x03, 0x50
        /*007a*/ 	.short	0x0000


	//----- nvinfo : EIATTR_MAXREG_COUNT
	.align		4
        /*007c*/ 	.byte	0x03, 0x1b
        /*007e*/ 	.short	0x00ff


	//----- nvinfo : EIATTR_MERCURY_ISA_VERSION
	.align		4
        /*0080*/ 	.byte	0x03, 0x5f
        /*0082*/ 	.short	0x0101


	//----- nvinfo : EIATTR_VRC_CTA_INIT_COUNT
	.align		4
        /*0084*/ 	.byte	0x02, 0x4a
	.zero		1
	.zero		1


	//----- nvinfo : EIATTR_EXIT_INSTR_OFFSETS
	.align		4
        /*0088*/ 	.byte	0x04, 0x1c
        /*008a*/ 	.short	(.L_23 - .L_22)


	//   ....[0]....
.L_22:
        /*008c*/ 	.word	0x00000070


	//   ....[1]....
        /*0090*/ 	.word	0x000005f0


	//----- nvinfo : EIATTR_CRS_STACK_SIZE
	.align		4
.L_23:
        /*0094*/ 	.byte	0x04, 0x1e
        /*0096*/ 	.short	(.L_25 - .L_24)
.L_24:
        /*0098*/ 	.word	0x00000000


	//----- nvinfo : EIATTR_CBANK_PARAM_SIZE
	.align		4
.L_25:
        /*009c*/ 	.byte	0x03, 0x19
        /*009e*/ 	.short	0x0028


	//----- nvinfo : EIATTR_PARAM_CBANK
	.align		4
        /*00a0*/ 	.byte	0x04, 0x0a
        /*00a2*/ 	.short	(.L_27 - .L_26)
	.align		4
.L_26:
        /*00a4*/ 	.word	index@(.nv.constant0.__accrg_cpu_stencil_1_1)
        /*00a8*/ 	.short	0x0380
        /*00aa*/ 	.short	0x0028


	//----- nvinfo : EIATTR_SW_WAR
	.align		4
.L_27:
        /*00ac*/ 	.byte	0x04, 0x36
        /*00ae*/ 	.short	(.L_29 - .L_28)
.L_28:
        /*00b0*/ 	.word	0x00000008
.L_29:


//--------------------- .nv.callgraph             --------------------------
	.section	.nv.callgraph,"",@"SHT_CUDA_CALLGRAPH"
	.align	4
	.sectionentsize	8
	.align		4
        /*0000*/ 	.word	0x00000000
	.align		4
        /*0004*/ 	.word	0xffffffff
	.align		4
        /*0008*/ 	.word	0x00000000
	.align		4
        /*000c*/ 	.word	0xfffffffe
	.align		4
        /*0010*/ 	.word	0x00000000
	.align		4
        /*0014*/ 	.word	0xfffffffd
	.align		4
        /*0018*/ 	.word	0x00000000
	.align		4
        /*001c*/ 	.word	0xfffffffc


//--------------------- .text.__accrg_cpu_stencil_1_1 --------------------------
	.section	.text.__accrg_cpu_stencil_1_1,"ax",@progbits
	.align	128
        .global         __accrg_cpu_stencil_1_1
        .type           __accrg_cpu_stencil_1_1,@function
        .size           __accrg_cpu_stencil_1_1,(.L_x_10 - __accrg_cpu_stencil_1_1)
        .other          __accrg_cpu_stencil_1_1,@"STO_CUDA_ENTRY STV_DEFAULT"
__accrg_cpu_stencil_1_1:
.text.__accrg_cpu_stencil_1_1:
[----:B------:R-:W-:Y:S01]  /*0000*/  LDC R1, c[0x0][0x37c] ;  /* 0x0000df00ff017b82 */ /* 0x000fe20000000800 */
[----:B------:R-:W0:Y:S01]  /*0010*/  S2R R13, SR_TID.Z ;  /* 0x00000000000d7919 */ /* 0x000e220000002300 */
[----:B------:R-:W1:Y:S01]  /*0020*/  LDCU UR4, c[0x0][0x380] ;  /* 0x00007000ff0477ac */ /* 0x000e620008000800 */
[----:B------:R-:W2:Y:S01]  /*0030*/  LDCU UR7, c[0x0][0x360] ;  /* 0x00006c00ff0777ac */ /* 0x000ea20008000800 */
[----:B-1----:R-:W-:-:S06]  /*0040*/  UIADD3 UR4, UPT, UPT, UR4, -0x1, URZ ;  /* 0xffffffff04047890 */ /* 0x002fcc000fffe0ff */
[----:B0-----:R-:W-:-:S05]  /*0050*/  ISETP.GE.AND P0, PT, R13, UR4, PT ;  /* 0x000000040d007c0c */ /* 0x001fca000bf06270 */
[----:B------:R-:W0:Y:S08]  /*0060*/  LDCU UR4, c[0x0][0x370] ;  /* 0x00006e00ff0477ac */ /* 0x000e300008000800 */
[----:B0-2---:R-:W-:Y:S05]  /*0070*/  @P0 EXIT ;  /* 0x000000000000094d */ /* 0x005fea0003800000 */
[----:B------:R-:W0:Y:S01]  /*0080*/  S2R R0, SR_CTAID.X ;  /* 0x0000000000007919 */ /* 0x000e220000002500 */
[----:B------:R-:W1:Y:S01]  /*0090*/  S2UR UR8, SR_CTAID.Y ;  /* 0x00000000000879c3 */ /* 0x000e620000002600 */
[----:B------:R-:W2:Y:S01]  /*00a0*/  LDCU UR5, c[0x0][0x388] ;  /* 0x00007100ff0577ac */ /* 0x000ea20008000800 */
[----:B------:R-:W0:Y:S01]  /*00b0*/  S2R R3, SR_TID.X ;  /* 0x0000000000037919 */ /* 0x000e220000002100 */
[----:B------:R-:W3:Y:S01]  /*00c0*/  LDCU UR6, c[0x0][0x384] ;  /* 0x00007080ff0677ac */ /* 0x000ee20008000800 */
[----:B------:R-:W-:Y:S01]  /*00d0*/  UIMAD UR4, UR7, UR4, URZ ;  /* 0x00000004070472a4 */ /* 0x000fe2000f8e02ff */
[----:B------:R-:W4:Y:S01]  /*00e0*/  LDCU.64 UR10, c[0x0][0x358] ;  /* 0x00006b00ff0a77ac */ /* 0x000f220008000a00 */
[----:B------:R-:W0:Y:S01]  /*00f0*/  LDCU UR12, c[0x0][0x398] ;  /* 0x00007300ff0c77ac */ /* 0x000e220008000800 */
[----:B------:R-:W0:Y:S01]  /*0100*/  LDCU UR13, c[0x0][0x38c] ;  /* 0x00007180ff0d77ac */ /* 0x000e220008000800 */
[----:B--2---:R-:W-:Y:S02]  /*0110*/  UIADD3 UR5, UPT, UPT, UR5, -0x1, URZ ;  /* 0xffffffff05057890 */ /* 0x004fe4000fffe0ff */
[----:B---3--:R-:W-:Y:S01]  /*0120*/  UIMAD UR6, UR4, UR6, URZ ;  /* 0x00000006040672a4 */ /* 0x008fe2000f8e02ff */
[----:B01--4-:R-:W-:-:S11]  /*0130*/  IMAD R0, R0, UR7, R3 ;  /* 0x0000000700007c24 */ /* 0x013fd6000f8e0203 */
.L_x_8:
[----:B0-----:R-:W0:Y:S01]  /*0140*/  S2R R3, SR_TID.Y ;  /* 0x0000000000037919 */ /* 0x001e220000002200 */
[----:B------:R-:W0:Y:S01]  /*0150*/  LDC R12, c[0x0][0x364] ;  /* 0x0000d900ff0c7b82 */ /* 0x000e220000000800 */
[----:B------:R-:W1:Y:S01]  /*0160*/  LDCU UR7, c[0x0][0x384] ;  /* 0x00007080ff0777ac */ /* 0x000e620008000800 */
[----:B------:R-:W-:Y:S01]  /*0170*/  BSSY.RECONVERGENT B0, `(.L_x_0) ;  /* 0x0000041000007945 */ /* 0x000fe20003800200 */
[----:B-1----:R-:W-:Y:S01]  /*0180*/  UIADD3 UR7, UPT, UPT, UR7, -0x1, URZ ;  /* 0xffffffff07077890 */ /* 0x002fe2000fffe0ff */
[----:B0-----:R-:W-:-:S05]  /*0190*/  IMAD R12, R12, UR8, R3 ;  /* 0x000000080c0c7c24 */ /* 0x001fca000f8e0203 */
[----:B------:R-:W-:-:S13]  /*01a0*/  ISETP.GE.AND P0, PT, R12, UR7, PT ;  /* 0x000000070c007c0c */ /* 0x000fda000bf06270 */
[----:B--2---:R-:W-:Y:S05]  /*01b0*/  @P0 BRA `(.L_x_1) ;  /* 0x0000000000f00947 */ /* 0x004fea0003800000 */
.L_x_7:
[----:B------:R-:W-:Y:S01]  /*01c0*/  ISETP.GE.AND P0, PT, R0, UR5, PT ;  /* 0x0000000500007c0c */ /* 0x000fe2000bf06270 */
[----:B------:R-:W-:-:S12]  /*01d0*/  BSSY.RECONVERGENT B1, `(.L_x_2) ;  /* 0x0000033000017945 */ /* 0x000fd80003800200 */
[----:B0-2---:R-:W-:Y:S05]  /*01e0*/  @P0 BRA `(.L_x_3) ;  /* 0x0000000000c40947 */ /* 0x005fea0003800000 */
[----:B------:R-:W0:Y:S01]  /*01f0*/  LDC.64 R6, c[0x0][0x380] ;  /* 0x0000e000ff067b82 */ /* 0x000e220000000a00 */
[----:B------:R-:W-:Y:S02]  /*0200*/  IADD3 R8, PT, PT, R0, -0x1, RZ ;  /* 0xffffffff00087810 */ /* 0x000fe40007ffe0ff */
[----:B------:R-:W-:Y:S02]  /*0210*/  ISETP.NE.AND P0, PT, R12, RZ, PT ;  /* 0x000000ff0c00720c */ /* 0x000fe40003f05270 */
[----:B------:R-:W-:Y:S02]  /*0220*/  MOV R21, R0 ;  /* 0x0000000000157202 */ /* 0x000fe40000000f00 */
[----:B------:R-:W-:Y:S01]  /*0230*/  ISETP.EQ.OR P0, PT, R13, RZ, !P0 ;  /* 0x000000ff0d00720c */ /* 0x000fe20004702670 */
[----:B------:R-:W1:Y:S08]  /*0240*/  LDC R15, c[0x0][0x380] ;  /* 0x0000e000ff0f7b82 */ /* 0x000e700000000800 */
[----:B------:R-:W2:Y:S08]  /*0250*/  LDC.64 R4, c[0x0][0x390] ;  /* 0x0000e400ff047b82 */ /* 0x000eb00000000a00 */
[----:B------:R-:W3:Y:S01]  /*0260*/  LDC.64 R2, c[0x0][0x3a0] ;  /* 0x0000e800ff027b82 */ /* 0x000ee20000000a00 */
[----:B0-----:R-:W-:-:S02]  /*0270*/  IMAD R9, R0, R7, R7 ;  /* 0x0000000700097224 */ /* 0x001fc400078e0207 */
[-CC-:B------:R-:W-:Y:S02]  /*0280*/  IMAD R17, R0, R7.reuse, R12.reuse ;  /* 0x0000000700117224 */ /* 0x180fe400078e020c */
[----:B------:R-:W-:Y:S01]  /*0290*/  IMAD R8, R8, R7, R12 ;  /* 0x0000000708087224 */ /* 0x000fe200078e020c */
[----:B------:R-:W-:Y:S02]  /*02a0*/  IADD3 R9, PT, PT, R9, R12, RZ ;  /* 0x0000000c09097210 */ /* 0x000fe40007ffe0ff */
[C---:B------:R-:W-:Y:S01]  /*02b0*/  IADD3 R20, PT, PT, R17.reuse, -0x1, RZ ;  /* 0xffffffff11147810 */ /* 0x040fe20007ffe0ff */
[-CC-:B------:R-:W-:Y:S02]  /*02c0*/  IMAD R14, R8, R6.reuse, R13.reuse ;  /* 0x00000006080e7224 */ /* 0x180fe400078e020d */
[-CC-:B------:R-:W-:Y:S02]  /*02d0*/  IMAD R17, R17, R6.reuse, R13.reuse ;  /* 0x0000000611117224 */ /* 0x180fe400078e020d */
[----:B------:R-:W-:-:S02]  /*02e0*/  IMAD R16, R9, R6, R13 ;  /* 0x0000000609107224 */ /* 0x000fc400078e020d */
[----:B-1----:R-:W-:-:S07]  /*02f0*/  IMAD R20, R20, R6, R13 ;  /* 0x0000000614147224 */ /* 0x002fce00078e020d */
.L_x_6:
[C---:B------:R-:W-:Y:S01]  /*0300*/  ISETP.EQ.OR P1, PT, R21.reuse, RZ, P0 ;  /* 0x000000ff1500720c */ /* 0x040fe20000722670 */
[----:B------:R-:W-:Y:S01]  /*0310*/  BSSY.RECONVERGENT B2, `(.L_x_4) ;  /* 0x0000019000027945 */ /* 0x000fe20003800200 */
[----:B------:R-:W-:-:S04]  /*0320*/  IADD3 R21, PT, PT, R21, UR4, RZ ;  /* 0x0000000415157c10 */ /* 0x000fc8000fffe0ff */
[----:B------:R-:W-:-:S07]  /*0330*/  ISETP.GE.AND P2, PT, R21, UR5, PT ;  /* 0x0000000515007c0c */ /* 0x000fce000bf46270 */
[----:B0-----:R-:W-:Y:S06]  /*0340*/  @P1 BRA `(.L_x_5) ;  /* 0x0000000000541947 */ /* 0x001fec0003800000 */
[----:B--2---:R-:W-:-:S04]  /*0350*/  IMAD.WIDE R6, R17, 0x4, R4 ;  /* 0x0000000411067825 */ /* 0x004fc800078e0204 */
[--C-:B------:R-:W-:Y:S01]  /*0360*/  IMAD.WIDE R22, R14, 0x4, R4.reuse ;  /* 0x000000040e167825 */ /* 0x100fe200078e0204 */
[----:B------:R-:W2:Y:S03]  /*0370*/  LDG.E R25, desc[UR10][R6.64+0x4] ;  /* 0x0000040a06197981 */ /* 0x000ea6000c1e1900 */
[----:B------:R-:W-:Y:S01]  /*0380*/  IMAD.WIDE R10, R16, 0x4, R4 ;  /* 0x00000004100a7825 */ /* 0x000fe200078e0204 */
[----:B------:R-:W4:Y:S03]  /*0390*/  LDG.E R26, desc[UR10][R6.64] ;  /* 0x0000000a061a7981 */ /* 0x000f26000c1e1900 */
[----:B------:R-:W-:Y:S01]  /*03a0*/  IMAD.WIDE R8, R15, 0x4, R6 ;  /* 0x000000040f087825 */ /* 0x000fe200078e0206 */
[----:B------:R-:W5:Y:S04]  /*03b0*/  LDG.E R22, desc[UR10][R22.64] ;  /* 0x0000000a16167981 */ /* 0x000f68000c1e1900 */
[----:B------:R-:W5:Y:S01]  /*03c0*/  LDG.E R11, desc[UR10][R10.64] ;  /* 0x0000000a0a0b7981 */ /* 0x000f62000c1e1900 */
[----:B------:R-:W-:-:S03]  /*03d0*/  IMAD.WIDE R18, R20, 0x4, R4 ;  /* 0x0000000414127825 */ /* 0x000fc600078e0204 */
[----:B------:R-:W3:Y:S04]  /*03e0*/  LDG.E R8, desc[UR10][R8.64] ;  /* 0x0000000a08087981 */ /* 0x000ee8000c1e1900 */
[----:B------:R-:W2:Y:S04]  /*03f0*/  LDG.E R18, desc[UR10][R18.64] ;  /* 0x0000000a12127981 */ /* 0x000ea8000c1e1900 */
[----:B------:R-:W4:Y:S01]  /*0400*/  LDG.E R24, desc[UR10][R6.64+-0x4] ;  /* 0xfffffc0a06187981 */ /* 0x000f22000c1e1900 */
[----:B-----5:R-:W-:-:S04]  /*0410*/  FADD R27, R22, R11 ;  /* 0x0000000b161b7221 */ /* 0x020fc80000000000 */
[----:B---3--:R-:W-:-:S04]  /*0420*/  FADD R27, R8, R27 ;  /* 0x0000001b081b7221 */ /* 0x008fc80000000000 */
[----:B--2---:R-:W-:-:S04]  /*0430*/  FADD R22, R18, R27 ;  /* 0x0000001b12167221 */ /* 0x004fc80000000000 */
[----:B------:R-:W-:Y:S01]  /*0440*/  FADD R25, R25, R22 ;  /* 0x0000001619197221 */ /* 0x000fe20000000000 */
[----:B----4-:R-:W-:-:S03]  /*0450*/  FMUL R11, R26, UR12 ;  /* 0x0000000c1a0b7c20 */ /* 0x010fc60008400000 */
[----:B------:R-:W-:Y:S01]  /*0460*/  FADD R24, R24, R25 ;  /* 0x0000001918187221 */ /* 0x000fe20000000000 */
[----:B------:R-:W-:-:S04]  /*0470*/  IMAD.WIDE R8, R17, 0x4, R2 ;  /* 0x0000000411087825 */ /* 0x000fc800078e0202 */
[----:B------:R-:W-:-:S05]  /*0480*/  FFMA R11, R24, UR13, -R11 ;  /* 0x0000000d180b7c23 */ /* 0x000fca000800080b */
[----:B------:R0:W-:Y:S02]  /*0490*/  STG.E desc[UR10][R8.64], R11 ;  /* 0x0000000b08007986 */ /* 0x0001e4000c10190a */
.L_x_5:
[----:B------:R-:W-:Y:S05]  /*04a0*/  BSYNC.RECONVERGENT B2 ;  /* 0x0000000000027941 */ /* 0x000fea0003800200 */
.L_x_4:
[C---:B------:R-:W-:Y:S02]  /*04b0*/  IMAD R14, R15.reuse, UR6, R14 ;  /* 0x000000060f0e7c24 */ /* 0x040fe4000f8e020e */
[C---:B------:R-:W-:Y:S02]  /*04c0*/  IMAD R16, R15.reuse, UR6, R16 ;  /* 0x000000060f107c24 */ /* 0x040fe4000f8e0210 */
[C---:B------:R-:W-:Y:S02]  /*04d0*/  IMAD R20, R15.reuse, UR6, R20 ;  /* 0x000000060f147c24 */ /* 0x040fe4000f8e0214 */
[----:B------:R-:W-:Y:S01]  /*04e0*/  IMAD R17, R15, UR6, R17 ;  /* 0x000000060f117c24 */ /* 0x000fe2000f8e0211 */
[----:B------:R-:W-:Y:S06]  /*04f0*/  @!P2 BRA `(.L_x_6) ;  /* 0xfffffffc0080a947 */ /* 0x000fec000383ffff */
.L_x_3:
[----:B------:R-:W-:Y:S05]  /*0500*/  BSYNC.RECONVERGENT B1 ;  /* 0x0000000000017941 */ /* 0x000fea0003800200 */
.L_x_2:
[----:B------:R-:W1:Y:S01]  /*0510*/  LDCU UR9, c[0x0][0x364] ;  /* 0x00006c80ff0977ac */ /* 0x000e620008000800 */
[----:B---3--:R-:W1:Y:S01]  /*0520*/  LDC R3, c[0x0][0x374] ;  /* 0x0000dd00ff037b82 */ /* 0x008e620000000800 */
[----:B------:R-:W3:Y:S02]  /*0530*/  LDCU UR7, c[0x0][0x384] ;  /* 0x00007080ff0777ac */ /* 0x000ee40008000800 */
[----:B---3--:R-:W-:Y:S01]  /*0540*/  UIADD3 UR7, UPT, UPT, UR7, -0x1, URZ ;  /* 0xffffffff07077890 */ /* 0x008fe2000fffe0ff */
[----:B-1----:R-:W-:-:S05]  /*0550*/  IMAD R12, R3, UR9, R12 ;  /* 0x00000009030c7c24 */ /* 0x002fca000f8e020c */
[----:B------:R-:W-:-:S13]  /*0560*/  ISETP.GE.AND P0, PT, R12, UR7, PT ;  /* 0x000000070c007c0c */ /* 0x000fda000bf06270 */
[----:B------:R-:W-:Y:S05]  /*0570*/  @!P0 BRA `(.L_x_7) ;  /* 0xfffffffc00108947 */ /* 0x000fea000383ffff */
.L_x_1:
[----:B------:R-:W-:Y:S05]  /*0580*/  BSYNC.RECONVERGENT B0 ;  /* 0x0000000000007941 */ /* 0x000fea0003800200 */
.L_x_0:
[----:B------:R-:W1:Y:S01]  /*0590*/  LDCU UR7, c[0x0][0x380] ;  /* 0x00007000ff0777ac */ /* 0x000e620008000800 */
[----:B------:R-:W3:Y:S01]  /*05a0*/  LDCU UR9, c[0x0][0x368] ;  /* 0x00006d00ff0977ac */ /* 0x000ee20008000800 */
[----:B-1----:R-:W-:Y:S01]  /*05b0*/  UIADD3 UR7, UPT, UPT, UR7, -0x1, URZ ;  /* 0xffffffff07077890 */ /* 0x002fe2000fffe0ff */
[----:B---3--:R-:W-:-:S05]  /*05c0*/  IADD3 R13, PT, PT, R13, UR9, RZ ;  /* 0x000000090d0d7c10 */ /* 0x008fca000fffe0ff */
[----:B------:R-:W-:-:S13]  /*05d0*/  ISETP.GE.AND P0, PT, R13, UR7, PT ;  /* 0x000000070d007c0c */ /* 0x000fda000bf06270 */
[----:B------:R-:W-:Y:S05]  /*05e0*/  @!P0 BRA `(.L_x_8) ;  /* 0xfffffff800d48947 */ /* 0x000fea000383ffff */
[----:B------:R-:W-:Y:S05]  /*05f0*/  EXIT ;  /* 0x000000000000794d */ /* 0x000fea0003800000 */
.L_x_9:
[----:B------:R-:W-:-:S00]  /*0600*/  BRA `(.L_x_9) ;  /* 0xfffffffc00fc7947 */ /* 0x000fc0000383ffff */
[----:B------:R-:W-:-:S00]  /*0610*/  NOP ;  /* 0x0000000000007918 */ /* 0x000fc00000000000 */
        /* <DEDUP_REMOVED lines=14> */
.L_x_10:


//--------------------- .nv.shared.reserved.0     --------------------------
	.section	.nv.shared.reserved.0,"aw",@nobits
	.weak		__nv_reservedSMEM_offset_0_alias
	.size		__nv_reservedSMEM_offset_0_alias, 0, 64
	.other		__nv_reservedSMEM_offset_0_alias,@"STO_CUDA_RESERVED_SHARED STV_DEFAULT"
__nv_reservedSMEM_offset_0_alias:
	.zero		0
	.zero		64


//--------------------- .nv.constant0.__accrg_cpu_stencil_1_1 --------------------------
	.section	.nv.constant0.__accrg_cpu_stencil_1_1,"a",@progbits
	.sectionflags	@""
	.align	4
.nv.constant0.__accrg_cpu_stencil_1_1:
	.zero		936


//--------------------- SYMBOLS --------------------------

	.type		.nv.reservedSmem.offset0,@object
	.size		.nv.reservedSmem.offset0,0x4
